//
// Generated by NVIDIA NVVM Compiler
//
// Compiler Build ID: CL-36424714
// Cuda compilation tools, release 13.0, V13.0.88
// Based on NVVM 20.0.0
//

.version 9.0
.target sm_100
.address_size 64

	// .globl	_Z8reduceitPiS_i
// _ZZ14blockReduceSumiE6shared has been demoted

.visible .entry _Z8reduceitPiS_i(
	.param .u64 .ptr .align 1 _Z8reduceitPiS_i_param_0,
	.param .u64 .ptr .align 1 _Z8reduceitPiS_i_param_1,
	.param .u32 _Z8reduceitPiS_i_param_2
)
{
	.reg .pred 	%p<17>;
	.reg .b32 	%r<51>;
	.reg .b64 	%rd<9>;
	// demoted variable
	.shared .align 4 .b8 _ZZ14blockReduceSumiE6shared[128];
	ld.param.u64 	%rd2, [_Z8reduceitPiS_i_param_0];
	ld.param.u64 	%rd3, [_Z8reduceitPiS_i_param_1];
	ld.param.u32 	%r16, [_Z8reduceitPiS_i_param_2];
	mov.u32 	%r1, %ctaid.x;
	mov.u32 	%r2, %ntid.x;
	mov.u32 	%r3, %tid.x;
	mad.lo.s32 	%r47, %r1, %r2, %r3;
	setp.ge.s32 	%p1, %r47, %r16;
	mov.b32 	%r49, 0;
	@%p1 bra 	$L__BB0_3;
	mov.u32 	%r19, %nctaid.x;
	mul.lo.s32 	%r5, %r2, %r19;
	cvta.to.global.u64 	%rd1, %rd2;
	mov.b32 	%r49, 0;
$L__BB0_2:
	mul.wide.s32 	%rd4, %r47, 4;
	add.s64 	%rd5, %rd1, %rd4;
	ld.global.u32 	%r20, [%rd5];
	add.s32 	%r49, %r20, %r49;
	add.s32 	%r47, %r47, %r5;
	setp.lt.s32 	%p2, %r47, %r16;
	@%p2 bra 	$L__BB0_2;
$L__BB0_3:
	and.b32  	%r11, %r3, 31;
	shfl.sync.down.b32	%r21|%p3, %r49, 16, 31, -1;
	add.s32 	%r22, %r21, %r49;
	shfl.sync.down.b32	%r23|%p4, %r22, 8, 31, -1;
	add.s32 	%r24, %r23, %r22;
	shfl.sync.down.b32	%r25|%p5, %r24, 4, 31, -1;
	add.s32 	%r26, %r25, %r24;
	shfl.sync.down.b32	%r27|%p6, %r26, 2, 31, -1;
	add.s32 	%r28, %r27, %r26;
	shfl.sync.down.b32	%r29|%p7, %r28, 1, 31, -1;
	add.s32 	%r12, %r29, %r28;
	setp.ne.s32 	%p8, %r11, 0;
	@%p8 bra 	$L__BB0_5;
	shr.u32 	%r30, %r3, 3;
	mov.u32 	%r31, _ZZ14blockReduceSumiE6shared;
	add.s32 	%r32, %r31, %r30;
	st.shared.u32 	[%r32], %r12;
$L__BB0_5:
	bar.sync 	0;
	shr.u32 	%r34, %r2, 5;
	setp.ge.u32 	%p9, %r3, %r34;
	mov.b32 	%r50, 0;
	@%p9 bra 	$L__BB0_7;
	shl.b32 	%r35, %r11, 2;
	mov.u32 	%r36, _ZZ14blockReduceSumiE6shared;
	add.s32 	%r37, %r36, %r35;
	ld.shared.u32 	%r50, [%r37];
$L__BB0_7:
	setp.gt.u32 	%p10, %r3, 31;
	@%p10 bra 	$L__BB0_10;
	shfl.sync.down.b32	%r38|%p11, %r50, 16, 31, -1;
	add.s32 	%r39, %r38, %r50;
	shfl.sync.down.b32	%r40|%p12, %r39, 8, 31, -1;
	add.s32 	%r41, %r40, %r39;
	shfl.sync.down.b32	%r42|%p13, %r41, 4, 31, -1;
	add.s32 	%r43, %r42, %r41;
	shfl.sync.down.b32	%r44|%p14, %r43, 2, 31, -1;
	add.s32 	%r45, %r44, %r43;
	shfl.sync.down.b32	%r46|%p15, %r45, 1, 31, -1;
	add.s32 	%r15, %r46, %r45;
	setp.ne.s32 	%p16, %r3, 0;
	@%p16 bra 	$L__BB0_10;
	cvta.to.global.u64 	%rd6, %rd3;
	mul.wide.u32 	%rd7, %r1, 4;
	add.s64 	%rd8, %rd6, %rd7;
	st.global.u32 	[%rd8], %r15;
$L__BB0_10:
	ret;

}


// ===== COMPILED SASS (sm_100) =====

	.target	sm_100

	.elftype	@"ET_EXEC"


//--------------------- .note.nv.tkinfo           --------------------------
	.section	.note.nv.tkinfo,"",@"SHT_NOTE"
	.sectionflags	@"SHF_NOTE_NV_TKINFO"
	.tkinfo
        /*0018*/ 	.word	0x00000002
        /*0030*/ 	.string	""
        /*0030*/ 	.string	"ptxas"
        /*0030*/ 	.string	"Cuda compilation tools, release 13.0, V13.0.88"
        /*0030*/ 	.string	"Build cuda_13.0.r13.0/compiler.36424714_0"
        /*0030*/ 	.string	"-arch sm_100 -m 64 "



//--------------------- .note.nv.cuinfo           --------------------------
	.section	.note.nv.cuinfo,"",@"SHT_NOTE"
	.sectionflags	@"SHF_NOTE_NV_CUINFO"
        /*0018*/ 	.short	0x0002
        /*001a*/ 	.short	0x0064
        /*001c*/ 	.short	0x0082
	.zero		2


//--------------------- .nv.info                  --------------------------
	.section	.nv.info,"",@"SHT_CUDA_INFO"
	.align	4


	//----- nvinfo : EIATTR_REGCOUNT
	.align		4
        /*0000*/ 	.byte	0x04, 0x2f
        /*0002*/ 	.short	(.L_1 - .L_0)
	.align		4
.L_0:
        /*0004*/ 	.word	index@(_Z8reduceitPiS_i)
        /*0008*/ 	.word	0x0000000e


	//----- nvinfo : EIATTR_FRAME_SIZE
	.align		4
.L_1:
        /*000c*/ 	.byte	0x04, 0x11
        /*000e*/ 	.short	(.L_3 - .L_2)
	.align		4
.L_2:
        /*0010*/ 	.word	index@(_Z8reduceitPiS_i)
        /*0014*/ 	.word	0x00000000


	//----- nvinfo : EIATTR_MIN_STACK_SIZE
	.align		4
.L_3:
        /*0018*/ 	.byte	0x04, 0x12
        /*001a*/ 	.short	(.L_5 - .L_4)
	.align		4
.L_4:
        /*001c*/ 	.word	index@(_Z8reduceitPiS_i)
        /*0020*/ 	.word	0x00000000
.L_5:


//--------------------- .nv.compat                --------------------------
	.section	.nv.compat,"",@"SHT_CUDA_COMPAT_INFO"
	.align	4
        /*0000*/ 	.byte	0x02, 0x09, 0x00, 0x00, 0x02, 0x02, 0x01, 0x00, 0x02, 0x05, 0x05, 0x00, 0x03, 0x07, 0x01, 0x01
        /*0010*/ 	.byte	0x02, 0x03, 0x00, 0x00, 0x02, 0x06, 0x01, 0x00, 0x04, 0x0b, 0x08, 0x00, 0x09, 0x00, 0x00, 0x00
        /*0020*/ 	.byte	0x00, 0x00, 0x00, 0x00


//--------------------- .nv.info._Z8reduceitPiS_i --------------------------
	.section	.nv.info._Z8reduceitPiS_i,"",@"SHT_CUDA_INFO"
	.sectionflags	@""
	.align	4


	//----- nvinfo : EIATTR_CUDA_API_VERSION
	.align		4
        /*0000*/ 	.byte	0x04, 0x37
        /*0002*/ 	.short	(.L_7 - .L_6)
.L_6:
        /*0004*/ 	.word	0x00000082


	//----- nvinfo : EIATTR_KPARAM_INFO
	.align		4
.L_7:
        /*0008*/ 	.byte	0x04, 0x17
        /*000a*/ 	.short	(.L_9 - .L_8)
.L_8:
        /*000c*/ 	.word	0x00000000
        /*0010*/ 	.short	0x0002
        /*0012*/ 	.short	0x0010
        /*0014*/ 	.byte	0x00, 0xf0, 0x11, 0x00


	//----- nvinfo : EIATTR_KPARAM_INFO
	.align		4
.L_9:
        /*0018*/ 	.byte	0x04, 0x17
        /*001a*/ 	.short	(.L_11 - .L_10)
.L_10:
        /*001c*/ 	.word	0x00000000
        /*0020*/ 	.short	0x0001
        /*0022*/ 	.short	0x0008
        /*0024*/ 	.byte	0x00, 0xf5, 0x21, 0x00


	//----- nvinfo : EIATTR_KPARAM_INFO
	.align		4
.L_11:
        /*0028*/ 	.byte	0x04, 0x17
        /*002a*/ 	.short	(.L_13 - .L_12)
.L_12:
        /*002c*/ 	.word	0x00000000
        /*0030*/ 	.short	0x0000
        /*0032*/ 	.short	0x0000
        /*0034*/ 	.byte	0x00, 0xf5, 0x21, 0x00


	//----- nvinfo : EIATTR_SPARSE_MMA_MASK
	.align		4
.L_13:
        /*0038*/ 	.byte	0x03, 0x50
        /*003a*/ 	.short	0x0000


	//----- nvinfo : EIATTR_MAXREG_COUNT
	.align		4
        /*003c*/ 	.byte	0x03, 0x1b
        /*003e*/ 	.short	0x00ff


	//----- nvinfo : EIATTR_NUM_BARRIERS
	.align		4
        /*0040*/ 	.byte	0x02, 0x4c
        /*0042*/ 	.byte	0x01
	.zero		1


	//----- nvinfo : EIATTR_MERCURY_ISA_VERSION
	.align		4
        /*0044*/ 	.byte	0x03, 0x5f
        /*0046*/ 	.short	0x0101


	//----- nvinfo : EIATTR_COOP_GROUP_MASK_REGIDS
	.align		4
        /*0048*/ 	.byte	0x04, 0x29
        /*004a*/ 	.short	(.L_15 - .L_14)


	//   ....[0]....
.L_14:
        /*004c*/ 	.word	0xffffffff


	//   ....[1]....
        /*0050*/ 	.word	0xffffffff


	//   ....[2]....
        /*0054*/ 	.word	0xffffffff


	//   ....[3]....
        /*0058*/ 	.word	0xffffffff


	//   ....[4]....
        /*005c*/ 	.word	0xffffffff


	//   ....[5]....
        /*0060*/ 	.word	0xffffffff


	//   ....[6]....
        /*0064*/ 	.word	0xffffffff


	//   ....[7]....
        /*0068*/ 	.word	0xffffffff


	//   ....[8]....
        /*006c*/ 	.word	0xffffffff


	//   ....[9]....
        /*0070*/ 	.word	0xffffffff


	//----- nvinfo : EIATTR_COOP_GROUP_INSTR_OFFSETS
	.align		4
.L_15:
        /*0074*/ 	.byte	0x04, 0x28
        /*0076*/ 	.short	(.L_17 - .L_16)


	//   ....[0]....
.L_16:
        /*0078*/ 	.word	0x00000160


	//   ....[1]....
        /*007c*/ 	.word	0x000001b0


	//   ....[2]....
        /*0080*/ 	.word	0x000001e0


	//   ....[3]....
        /*0084*/ 	.word	0x00000230


	//   ....[4]....
        /*0088*/ 	.word	0x000002a0


	//   ....[5]....
        /*008c*/ 	.word	0x00000310


	//   ....[6]....
        /*0090*/ 	.word	0x00000340


	//   ....[7]....
        /*0094*/ 	.word	0x00000360


	//   ....[8]....
        /*0098*/ 	.word	0x00000380


	//   ....[9]....
        /*009c*/ 	.word	0x000003a0


	//----- nvinfo : EIATTR_VRC_CTA_INIT_COUNT
	.align		4
.L_17:
        /*00a0*/ 	.byte	0x02, 0x4a
	.zero		1
	.zero		1


	//----- nvinfo : EIATTR_EXIT_INSTR_OFFSETS
	.align		4
        /*00a4*/ 	.byte	0x04, 0x1c
        /*00a6*/ 	.short	(.L_19 - .L_18)


	//   ....[0]....
.L_18:
        /*00a8*/ 	.word	0x00000300


	//   ....[1]....
        /*00ac*/ 	.word	0x000003b0


	//   ....[2]....
        /*00b0*/ 	.word	0x00000400


	//----- nvinfo : EIATTR_CRS_STACK_SIZE
	.align		4
.L_19:
        /*00b4*/ 	.byte	0x04, 0x1e
        /*00b6*/ 	.short	(.L_21 - .L_20)
.L_20:
        /*00b8*/ 	.word	0x00000000


	//----- nvinfo : EIATTR_CBANK_PARAM_SIZE
	.align		4
.L_21:
        /*00bc*/ 	.byte	0x03, 0x19
        /*00be*/ 	.short	0x0014


	//----- nvinfo : EIATTR_PARAM_CBANK
	.align		4
        /*00c0*/ 	.byte	0x04, 0x0a
        /*00c2*/ 	.short	(.L_23 - .L_22)
	.align		4
.L_22:
        /*00c4*/ 	.word	index@(.nv.constant0._Z8reduceitPiS_i)
        /*00c8*/ 	.short	0x0380
        /*00ca*/ 	.short	0x0014


	//----- nvinfo : EIATTR_SW_WAR
	.align		4
.L_23:
        /*00cc*/ 	.byte	0x04, 0x36
        /*00ce*/ 	.short	(.L_25 - .L_24)
.L_24:
        /*00d0*/ 	.word	0x00000008
.L_25:


//--------------------- .nv.callgraph             --------------------------
	.section	.nv.callgraph,"",@"SHT_CUDA_CALLGRAPH"
	.align	4
	.sectionentsize	8
	.align		4
        /*0000*/ 	.word	0x00000000
	.align		4
        /*0004*/ 	.word	0xffffffff
	.align		4
        /*0008*/ 	.word	0x00000000
	.align		4
        /*000c*/ 	.word	0xfffffffe
	.align		4
        /*0010*/ 	.word	0x00000000
	.align		4
        /*0014*/ 	.word	0xfffffffd
	.align		4
        /*0018*/ 	.word	0x00000000
	.align		4
        /*001c*/ 	.word	0xfffffffc


//--------------------- .text._Z8reduceitPiS_i    --------------------------
	.section	.text._Z8reduceitPiS_i,"ax",@progbits
	.align	128
        .global         _Z8reduceitPiS_i
        .type           _Z8reduceitPiS_i,@function
        .size           _Z8reduceitPiS_i,(.L_x_4 - _Z8reduceitPiS_i)
        .other          _Z8reduceitPiS_i,@"STO_CUDA_ENTRY STV_DEFAULT"
_Z8reduceitPiS_i:
.text._Z8reduceitPiS_i:
[----:B------:R-:W-:Y:S01]  /*0000*/  LDC R1, c[0x0][0x37c] ;  /* 0x0000df00ff017b82 */ /* 0x000fe20000000800 */
[----:B------:R-:W0:Y:S01]  /*0010*/  S2R R0, SR_CTAID.X ;  /* 0x0000000000007919 */ /* 0x000e220000002500 */
[----:B------:R-:W0:Y:S01]  /*0020*/  LDCU UR5, c[0x0][0x360] ;  /* 0x00006c00ff0577ac */ /* 0x000e220008000800 */
[----:B------:R-:W-:Y:S01]  /*0030*/  BSSY.RECONVERGENT B0, `(.L_x_0) ;  /* 0x0000012000007945 */ /* 0x000fe20003800200 */
[----:B------:R-:W-:Y:S01]  /*0040*/  IMAD.MOV.U32 R8, RZ, RZ, RZ ;  /* 0x000000ffff087224 */ /* 0x000fe200078e00ff */
[----:B------:R-:W0:Y:S01]  /*0050*/  S2R R3, SR_TID.X ;  /* 0x0000000000037919 */ /* 0x000e220000002100 */
[----:B------:R-:W1:Y:S01]  /*0060*/  LDCU UR8, c[0x0][0x390] ;  /* 0x00007200ff0877ac */ /* 0x000e620008000800 */
[----:B------:R-:W2:Y:S01]  /*0070*/  LDCU.64 UR6, c[0x0][0x358] ;  /* 0x00006b00ff0677ac */ /* 0x000ea20008000a00 */
[----:B0-----:R-:W-:-:S05]  /*0080*/  IMAD R2, R0, UR5, R3 ;  /* 0x0000000500027c24 */ /* 0x001fca000f8e0203 */
[----:B-1----:R-:W-:-:S13]  /*0090*/  ISETP.GE.AND P0, PT, R2, UR8, PT ;  /* 0x0000000802007c0c */ /* 0x002fda000bf06270 */
[----:B--2---:R-:W-:Y:S05]  /*00a0*/  @P0 BRA `(.L_x_1) ;  /* 0x0000000000280947 */ /* 0x004fea0003800000 */
[----:B------:R-:W0:Y:S01]  /*00b0*/  LDC R9, c[0x0][0x370] ;  /* 0x0000dc00ff097b82 */ /* 0x000e220000000800 */
[----:B------:R-:W-:-:S07]  /*00c0*/  IMAD.MOV.U32 R8, RZ, RZ, RZ ;  /* 0x000000ffff087224 */ /* 0x000fce00078e00ff */
[----:B------:R-:W1:Y:S01]  /*00d0*/  LDC.64 R6, c[0x0][0x380] ;  /* 0x0000e000ff067b82 */ /* 0x000e620000000a00 */
[----:B0-----:R-:W-:-:S07]  /*00e0*/  IMAD R9, R9, UR5, RZ ;  /* 0x0000000509097c24 */ /* 0x001fce000f8e02ff */
.L_x_2:
[----:B-1----:R-:W-:-:S06]  /*00f0*/  IMAD.WIDE R4, R2, 0x4, R6 ;  /* 0x0000000402047825 */ /* 0x002fcc00078e0206 */
[----:B------:R-:W2:Y:S01]  /*0100*/  LDG.E R5, desc[UR6][R4.64] ;  /* 0x0000000604057981 */ /* 0x000ea2000c1e1900 */
[----:B------:R-:W-:-:S04]  /*0110*/  IADD3 R2, PT, PT, R9, R2, RZ ;  /* 0x0000000209027210 */ /* 0x000fc80007ffe0ff */
[----:B------:R-:W-:Y:S01]  /*0120*/  ISETP.GE.AND P0, PT, R2, UR8, PT ;  /* 0x0000000802007c0c */ /* 0x000fe2000bf06270 */
[----:B--2---:R-:W-:-:S12]  /*0130*/  IMAD.IADD R8, R5, 0x1, R8 ;  /* 0x0000000105087824 */ /* 0x004fd800078e0208 */
[----:B------:R-:W-:Y:S05]  /*0140*/  @!P0 BRA `(.L_x_2) ;  /* 0xfffffffc00e88947 */ /* 0x000fea000383ffff */
.L_x_1:
[----:B------:R-:W-:Y:S05]  /*0150*/  BSYNC.RECONVERGENT B0 ;  /* 0x0000000000007941 */ /* 0x000fea0003800200 */
.L_x_0:
[----:B------:R-:W0:Y:S01]  /*0160*/  SHFL.DOWN PT, R5, R8, 0x10, 0x1f ;  /* 0x0a001f0008057f89 */ /* 0x000e2200000e0000 */
[----:B------:R-:W-:-:S06]  /*0170*/  USHF.R.U32.HI UR4, URZ, 0x5, UR5 ;  /* 0x00000005ff047899 */ /* 0x000fcc0008011605 */
[----:B------:R-:W-:-:S13]  /*0180*/  ISETP.GE.U32.AND P1, PT, R3, UR4, PT ;  /* 0x0000000403007c0c */ /* 0x000fda000bf26070 */
[----:B------:R-:W1:Y:S01]  /*0190*/  @!P1 S2R R11, SR_CgaCtaId ;  /* 0x00000000000b9919 */ /* 0x000e620000008800 */
[----:B0-----:R-:W-:-:S05]  /*01a0*/  IMAD.IADD R5, R5, 0x1, R8 ;  /* 0x0000000105057824 */ /* 0x001fca00078e0208 */
[----:B------:R-:W0:Y:S02]  /*01b0*/  SHFL.DOWN PT, R2, R5, 0x8, 0x1f ;  /* 0x09001f0005027f89 */ /* 0x000e2400000e0000 */
[----:B0-----:R-:W-:Y:S02]  /*01c0*/  IADD3 R4, PT, PT, R5, R2, RZ ;  /* 0x0000000205047210 */ /* 0x001fe40007ffe0ff */
[----:B------:R-:W-:-:S03]  /*01d0*/  LOP3.LUT P0, R2, R3, 0x1f, RZ, 0xc0, !PT ;  /* 0x0000001f03027812 */ /* 0x000fc6000780c0ff */
[----:B------:R-:W0:Y:S10]  /*01e0*/  SHFL.DOWN PT, R7, R4, 0x4, 0x1f ;  /* 0x08801f0004077f89 */ /* 0x000e3400000e0000 */
[----:B------:R-:W2:Y:S01]  /*01f0*/  @!P0 S2R R9, SR_CgaCtaId ;  /* 0x0000000000098919 */ /* 0x000ea20000008800 */
[----:B------:R-:W-:Y:S01]  /*0200*/  @!P0 MOV R8, 0x400 ;  /* 0x0000040000088802 */ /* 0x000fe20000000f00 */
[----:B0-----:R-:W-:Y:S01]  /*0210*/  IMAD.IADD R7, R4, 0x1, R7 ;  /* 0x0000000104077824 */ /* 0x001fe200078e0207 */
[----:B------:R-:W-:-:S04]  /*0220*/  @!P1 MOV R4, 0x400 ;  /* 0x0000040000049802 */ /* 0x000fc80000000f00 */
[----:B------:R-:W0:Y:S01]  /*0230*/  SHFL.DOWN PT, R6, R7, 0x2, 0x1f ;  /* 0x08401f0007067f89 */ /* 0x000e2200000e0000 */
[----:B-1----:R-:W-:-:S05]  /*0240*/  @!P1 LEA R11, R11, R4, 0x18 ;  /* 0x000000040b0b9211 */ /* 0x002fca00078ec0ff */
[----:B------:R-:W-:Y:S02]  /*0250*/  @!P1 IMAD R4, R2, 0x4, R11 ;  /* 0x0000000402049824 */ /* 0x000fe400078e020b */
[----:B------:R-:W-:Y:S01]  /*0260*/  IMAD.MOV.U32 R2, RZ, RZ, RZ ;  /* 0x000000ffff027224 */ /* 0x000fe200078e00ff */
[----:B--2---:R-:W-:-:S04]  /*0270*/  @!P0 LEA R8, R9, R8, 0x18 ;  /* 0x0000000809088211 */ /* 0x004fc800078ec0ff */
[----:B------:R-:W-:Y:S01]  /*0280*/  @!P0 LEA.HI R8, R3, R8, RZ, 0x1d ;  /* 0x0000000803088211 */ /* 0x000fe200078fe8ff */
[----:B0-----:R-:W-:-:S05]  /*0290*/  IMAD.IADD R6, R7, 0x1, R6 ;  /* 0x0000000107067824 */ /* 0x001fca00078e0206 */
[----:B------:R-:W0:Y:S02]  /*02a0*/  SHFL.DOWN PT, R5, R6, 0x1, 0x1f ;  /* 0x08201f0006057f89 */ /* 0x000e2400000e0000 */
[----:B0-----:R-:W-:-:S05]  /*02b0*/  IADD3 R5, PT, PT, R6, R5, RZ ;  /* 0x0000000506057210 */ /* 0x001fca0007ffe0ff */
[----:B------:R0:W-:Y:S01]  /*02c0*/  @!P0 STS [R8], R5 ;  /* 0x0000000508008388 */ /* 0x0001e20000000800 */
[----:B------:R-:W-:Y:S01]  /*02d0*/  BAR.SYNC.DEFER_BLOCKING 0x0 ;  /* 0x0000000000007b1d */ /* 0x000fe20000010000 */
[----:B------:R-:W-:-:S05]  /*02e0*/  ISETP.GT.U32.AND P0, PT, R3, 0x1f, PT ;  /* 0x0000001f0300780c */ /* 0x000fca0003f04070 */
[----:B------:R0:W1:Y:S08]  /*02f0*/  @!P1 LDS R2, [R4] ;  /* 0x0000000004029984 */ /* 0x0000700000000800 */
[----:B0-----:R-:W-:Y:S05]  /*0300*/  @P0 EXIT ;  /* 0x000000000000094d */ /* 0x001fea0003800000 */
[----:B-1----:R-:W0:Y:S01]  /*0310*/  SHFL.DOWN PT, R5, R2, 0x10, 0x1f ;  /* 0x0a001f0002057f89 */ /* 0x002e2200000e0000 */
[----:B------:R-:W-:Y:S02]  /*0320*/  ISETP.NE.AND P0, PT, R3, RZ, PT ;  /* 0x000000ff0300720c */ /* 0x000fe40003f05270 */
[----:B0-----:R-:W-:-:S05]  /*0330*/  IADD3 R5, PT, PT, R5, R2, RZ ;  /* 0x0000000205057210 */ /* 0x001fca0007ffe0ff */
[----:B------:R-:W0:Y:S02]  /*0340*/  SHFL.DOWN PT, R4, R5, 0x8, 0x1f ;  /* 0x09001f0005047f89 */ /* 0x000e2400000e0000 */
[----:B0-----:R-:W-:-:S05]  /*0350*/  IMAD.IADD R4, R5, 0x1, R4 ;  /* 0x0000000105047824 */ /* 0x001fca00078e0204 */
[----:B------:R-:W0:Y:S02]  /*0360*/  SHFL.DOWN PT, R7, R4, 0x4, 0x1f ;  /* 0x08801f0004077f89 */ /* 0x000e2400000e0000 */
[----:B0-----:R-:W-:-:S05]  /*0370*/  IADD3 R7, PT, PT, R4, R7, RZ ;  /* 0x0000000704077210 */ /* 0x001fca0007ffe0ff */
[----:B------:R-:W0:Y:S02]  /*0380*/  SHFL.DOWN PT, R6, R7, 0x2, 0x1f ;  /* 0x08401f0007067f89 */ /* 0x000e2400000e0000 */
[----:B0-----:R-:W-:-:S05]  /*0390*/  IMAD.IADD R6, R7, 0x1, R6 ;  /* 0x0000000107067824 */ /* 0x001fca00078e0206 */
[----:B------:R0:W1:Y:S01]  /*03a0*/  SHFL.DOWN PT, R9, R6, 0x1, 0x1f ;  /* 0x08201f0006097f89 */ /* 0x00006200000e0000 */
[----:B------:R-:W-:Y:S05]  /*03b0*/  @P0 EXIT ;  /* 0x000000000000094d */ /* 0x000fea0003800000 */
[----:B------:R-:W2:Y:S01]  /*03c0*/  LDC.64 R2, c[0x0][0x388] ;  /* 0x0000e200ff027b82 */ /* 0x000ea20000000a00 */
[----:B-1----:R-:W-:Y:S01]  /*03d0*/  IADD3 R9, PT, PT, R6, R9, RZ ;  /* 0x0000000906097210 */ /* 0x002fe20007ffe0ff */
[----:B--2---:R-:W-:-:S05]  /*03e0*/  IMAD.WIDE.U32 R2, R0, 0x4, R2 ;  /* 0x0000000400027825 */ /* 0x004fca00078e0002 */
[----:B------:R-:W-:Y:S01]  /*03f0*/  STG.E desc[UR6][R2.64], R9 ;  /* 0x0000000902007986 */ /* 0x000fe2000c101906 */
[----:B------:R-:W-:Y:S05]  /*0400*/  EXIT ;  /* 0x000000000000794d */ /* 0x000fea0003800000 */
.L_x_3:
[----:B------:R-:W-:-:S00]  /*0410*/  BRA `(.L_x_3) ;  /* 0xfffffffc00fc7947 */ /* 0x000fc0000383ffff */
[----:B------:R-:W-:-:S00]  /*0420*/  NOP ;  /* 0x0000000000007918 */ /* 0x000fc00000000000 */
        /* <DEDUP_REMOVED lines=13> */
.L_x_4:


//--------------------- .nv.shared._Z8reduceitPiS_i --------------------------
	.section	.nv.shared._Z8reduceitPiS_i,"aw",@nobits
	.sectionflags	@""
	.align	4
.nv.shared._Z8reduceitPiS_i:
	.zero		1152


//--------------------- .nv.shared.reserved.0     --------------------------
	.section	.nv.shared.reserved.0,"aw",@nobits
	.weak		__nv_reservedSMEM_offset_0_alias
	.size		__nv_reservedSMEM_offset_0_alias, 0, 64
	.other		__nv_reservedSMEM_offset_0_alias,@"STO_CUDA_RESERVED_SHARED STV_DEFAULT"
__nv_reservedSMEM_offset_0_alias:
	.zero		0
	.zero		64


//--------------------- .nv.constant0._Z8reduceitPiS_i --------------------------
	.section	.nv.constant0._Z8reduceitPiS_i,"a",@progbits
	.sectionflags	@""
	.align	4
.nv.constant0._Z8reduceitPiS_i:
	.zero		916


//--------------------- SYMBOLS --------------------------

	.type		.nv.reservedSmem.offset0,@object
	.size		.nv.reservedSmem.offset0,0x4
	.type		.nv.reservedSmem.cap,@object
	.size		.nv.reservedSmem.cap,0x4
